//
// Generated by NVIDIA NVVM Compiler
//
// Compiler Build ID: CL-36424714
// Cuda compilation tools, release 13.0, V13.0.88
// Based on NVVM 20.0.0
//

.version 9.0
.target sm_100
.address_size 64

	// .globl	_Z7stencilPKiPiii
// _ZZ7stencilPKiPiiiE3tmp has been demoted

.visible .entry _Z7stencilPKiPiii(
	.param .u64 .ptr .align 1 _Z7stencilPKiPiii_param_0,
	.param .u64 .ptr .align 1 _Z7stencilPKiPiii_param_1,
	.param .u32 _Z7stencilPKiPiii_param_2,
	.param .u32 _Z7stencilPKiPiii_param_3
)
{
	.reg .pred 	%p<8>;
	.reg .b16 	%rs<3>;
	.reg .b32 	%r<138>;
	.reg .b64 	%rd<13>;
	// demoted variable
	.shared .align 4 .b8 _ZZ7stencilPKiPiiiE3tmp[1048];
	ld.param.u64 	%rd3, [_Z7stencilPKiPiii_param_0];
	ld.param.u64 	%rd2, [_Z7stencilPKiPiii_param_1];
	ld.param.u32 	%r37, [_Z7stencilPKiPiii_param_3];
	cvta.to.global.u64 	%rd1, %rd3;
	mov.u32 	%r38, %ctaid.x;
	mov.u32 	%r1, %ntid.x;
	mov.u32 	%r2, %tid.x;
	mad.lo.s32 	%r3, %r38, %r1, %r2;
	add.s32 	%r4, %r37, %r2;
	mul.wide.s32 	%rd4, %r3, 4;
	add.s64 	%rd5, %rd1, %rd4;
	ld.global.u32 	%r39, [%rd5];
	shl.b32 	%r40, %r4, 2;
	mov.u32 	%r41, _ZZ7stencilPKiPiiiE3tmp;
	add.s32 	%r5, %r41, %r40;
	st.shared.u32 	[%r5], %r39;
	setp.ge.u32 	%p1, %r2, %r37;
	@%p1 bra 	$L__BB0_2;
	sub.s32 	%r42, %r3, %r37;
	mul.wide.s32 	%rd6, %r42, 4;
	add.s64 	%rd7, %rd1, %rd6;
	ld.global.u32 	%r43, [%rd7];
	shl.b32 	%r44, %r2, 2;
	add.s32 	%r46, %r41, %r44;
	st.shared.u32 	[%r46], %r43;
	add.s32 	%r47, %r3, %r1;
	mul.wide.u32 	%rd8, %r47, 4;
	add.s64 	%rd9, %rd1, %rd8;
	ld.global.u32 	%r48, [%rd9];
	shl.b32 	%r49, %r1, 2;
	add.s32 	%r50, %r5, %r49;
	st.shared.u32 	[%r50], %r48;
$L__BB0_2:
	bar.sync 	0;
	setp.lt.s32 	%p2, %r37, 0;
	mov.b32 	%r129, 0;
	@%p2 bra 	$L__BB0_12;
	neg.s32 	%r128, %r37;
	shl.b32 	%r7, %r37, 1;
	setp.lt.u32 	%p3, %r37, 8;
	mov.b32 	%r129, 0;
	@%p3 bra 	$L__BB0_6;
	add.s32 	%r54, %r7, 1;
	and.b32  	%r55, %r54, -16;
	neg.s32 	%r125, %r55;
	shl.b32 	%r56, %r2, 2;
	add.s32 	%r58, %r56, %r41;
	add.s32 	%r124, %r58, 32;
	mov.b32 	%r129, 0;
$L__BB0_5:
	.pragma "nounroll";
	ld.shared.u32 	%r59, [%r124+-32];
	add.s32 	%r60, %r59, %r129;
	ld.shared.u32 	%r61, [%r124+-28];
	add.s32 	%r62, %r61, %r60;
	ld.shared.u32 	%r63, [%r124+-24];
	add.s32 	%r64, %r63, %r62;
	ld.shared.u32 	%r65, [%r124+-20];
	add.s32 	%r66, %r65, %r64;
	ld.shared.u32 	%r67, [%r124+-16];
	add.s32 	%r68, %r67, %r66;
	ld.shared.u32 	%r69, [%r124+-12];
	add.s32 	%r70, %r69, %r68;
	ld.shared.u32 	%r71, [%r124+-8];
	add.s32 	%r72, %r71, %r70;
	ld.shared.u32 	%r73, [%r124+-4];
	add.s32 	%r74, %r73, %r72;
	ld.shared.u32 	%r75, [%r124];
	add.s32 	%r76, %r75, %r74;
	ld.shared.u32 	%r77, [%r124+4];
	add.s32 	%r78, %r77, %r76;
	ld.shared.u32 	%r79, [%r124+8];
	add.s32 	%r80, %r79, %r78;
	ld.shared.u32 	%r81, [%r124+12];
	add.s32 	%r82, %r81, %r80;
	ld.shared.u32 	%r83, [%r124+16];
	add.s32 	%r84, %r83, %r82;
	ld.shared.u32 	%r85, [%r124+20];
	add.s32 	%r86, %r85, %r84;
	ld.shared.u32 	%r87, [%r124+24];
	add.s32 	%r88, %r87, %r86;
	ld.shared.u32 	%r89, [%r124+28];
	add.s32 	%r129, %r89, %r88;
	add.s32 	%r128, %r128, 16;
	add.s32 	%r125, %r125, 16;
	add.s32 	%r124, %r124, 64;
	setp.ne.s32 	%p4, %r125, 0;
	@%p4 bra 	$L__BB0_5;
$L__BB0_6:
	and.b32  	%r90, %r7, 14;
	setp.lt.u32 	%p5, %r90, 7;
	@%p5 bra 	$L__BB0_8;
	shl.b32 	%r91, %r128, 2;
	add.s32 	%r92, %r5, %r91;
	ld.shared.u32 	%r93, [%r92];
	add.s32 	%r94, %r93, %r129;
	ld.shared.u32 	%r95, [%r92+4];
	add.s32 	%r96, %r95, %r94;
	ld.shared.u32 	%r97, [%r92+8];
	add.s32 	%r98, %r97, %r96;
	ld.shared.u32 	%r99, [%r92+12];
	add.s32 	%r100, %r99, %r98;
	ld.shared.u32 	%r101, [%r92+16];
	add.s32 	%r102, %r101, %r100;
	ld.shared.u32 	%r103, [%r92+20];
	add.s32 	%r104, %r103, %r102;
	ld.shared.u32 	%r105, [%r92+24];
	add.s32 	%r106, %r105, %r104;
	ld.shared.u32 	%r107, [%r92+28];
	add.s32 	%r129, %r107, %r106;
	add.s32 	%r128, %r128, 8;
$L__BB0_8:
	and.b32  	%r108, %r7, 6;
	setp.lt.u32 	%p6, %r108, 3;
	@%p6 bra 	$L__BB0_10;
	shl.b32 	%r109, %r128, 2;
	add.s32 	%r110, %r5, %r109;
	ld.shared.u32 	%r111, [%r110];
	add.s32 	%r112, %r111, %r129;
	ld.shared.u32 	%r113, [%r110+4];
	add.s32 	%r114, %r113, %r112;
	ld.shared.u32 	%r115, [%r110+8];
	add.s32 	%r116, %r115, %r114;
	ld.shared.u32 	%r117, [%r110+12];
	add.s32 	%r129, %r117, %r116;
	add.s32 	%r128, %r128, 4;
$L__BB0_10:
	shl.b32 	%r118, %r128, 2;
	add.s32 	%r120, %r118, %r40;
	add.s32 	%r135, %r41, %r120;
	cvt.u16.u32 	%rs1, %r37;
	and.b16  	%rs2, %rs1, 1;
	mul.wide.u16 	%r122, %rs2, 2;
	neg.s32 	%r134, %r122;
$L__BB0_11:
	.pragma "nounroll";
	ld.shared.u32 	%r123, [%r135];
	add.s32 	%r129, %r123, %r129;
	add.s32 	%r135, %r135, 4;
	add.s32 	%r134, %r134, 1;
	setp.ne.s32 	%p7, %r134, 1;
	@%p7 bra 	$L__BB0_11;
$L__BB0_12:
	cvta.to.global.u64 	%rd10, %rd2;
	add.s64 	%rd12, %rd10, %rd4;
	st.global.u32 	[%rd12], %r129;
	ret;

}


// ===== COMPILED SASS (sm_100) =====

	.target	sm_100

	.elftype	@"ET_EXEC"


//--------------------- .note.nv.tkinfo           --------------------------
	.section	.note.nv.tkinfo,"",@"SHT_NOTE"
	.sectionflags	@"SHF_NOTE_NV_TKINFO"
	.tkinfo
        /*0018*/ 	.word	0x00000002
        /*0030*/ 	.string	""
        /*0030*/ 	.string	"ptxas"
        /*0030*/ 	.string	"Cuda compilation tools, release 13.0, V13.0.88"
        /*0030*/ 	.string	"Build cuda_13.0.r13.0/compiler.36424714_0"
        /*0030*/ 	.string	"-arch sm_100 -m 64 "



//--------------------- .note.nv.cuinfo           --------------------------
	.section	.note.nv.cuinfo,"",@"SHT_NOTE"
	.sectionflags	@"SHF_NOTE_NV_CUINFO"
        /*0018*/ 	.short	0x0002
        /*001a*/ 	.short	0x0064
        /*001c*/ 	.short	0x0082
	.zero		2


//--------------------- .nv.info                  --------------------------
	.section	.nv.info,"",@"SHT_CUDA_INFO"
	.align	4


	//----- nvinfo : EIATTR_REGCOUNT
	.align		4
        /*0000*/ 	.byte	0x04, 0x2f
        /*0002*/ 	.short	(.L_1 - .L_0)
	.align		4
.L_0:
        /*0004*/ 	.word	index@(_Z7stencilPKiPiii)
        /*0008*/ 	.word	0x00000019


	//----- nvinfo : EIATTR_FRAME_SIZE
	.align		4
.L_1:
        /*000c*/ 	.byte	0x04, 0x11
        /*000e*/ 	.short	(.L_3 - .L_2)
	.align		4
.L_2:
        /*0010*/ 	.word	index@(_Z7stencilPKiPiii)
        /*0014*/ 	.word	0x00000000


	//----- nvinfo : EIATTR_MIN_STACK_SIZE
	.align		4
.L_3:
        /*0018*/ 	.byte	0x04, 0x12
        /*001a*/ 	.short	(.L_5 - .L_4)
	.align		4
.L_4:
        /*001c*/ 	.word	index@(_Z7stencilPKiPiii)
        /*0020*/ 	.word	0x00000000
.L_5:


//--------------------- .nv.compat                --------------------------
	.section	.nv.compat,"",@"SHT_CUDA_COMPAT_INFO"
	.align	4
        /*0000*/ 	.byte	0x02, 0x09, 0x00, 0x00, 0x02, 0x02, 0x01, 0x00, 0x02, 0x05, 0x05, 0x00, 0x03, 0x07, 0x01, 0x01
        /*0010*/ 	.byte	0x02, 0x03, 0x00, 0x00, 0x02, 0x06, 0x01, 0x00, 0x04, 0x0b, 0x08, 0x00, 0x09, 0x00, 0x00, 0x00
        /*0020*/ 	.byte	0x00, 0x00, 0x00, 0x00


//--------------------- .nv.info._Z7stencilPKiPiii --------------------------
	.section	.nv.info._Z7stencilPKiPiii,"",@"SHT_CUDA_INFO"
	.sectionflags	@""
	.align	4


	//----- nvinfo : EIATTR_CUDA_API_VERSION
	.align		4
        /*0000*/ 	.byte	0x04, 0x37
        /*0002*/ 	.short	(.L_7 - .L_6)
.L_6:
        /*0004*/ 	.word	0x00000082


	//----- nvinfo : EIATTR_KPARAM_INFO
	.align		4
.L_7:
        /*0008*/ 	.byte	0x04, 0x17
        /*000a*/ 	.short	(.L_9 - .L_8)
.L_8:
        /*000c*/ 	.word	0x00000000
        /*0010*/ 	.short	0x0003
        /*0012*/ 	.short	0x0014
        /*0014*/ 	.byte	0x00, 0xf0, 0x11, 0x00


	//----- nvinfo : EIATTR_KPARAM_INFO
	.align		4
.L_9:
        /*0018*/ 	.byte	0x04, 0x17
        /*001a*/ 	.short	(.L_11 - .L_10)
.L_10:
        /*001c*/ 	.word	0x00000000
        /*0020*/ 	.short	0x0002
        /*0022*/ 	.short	0x0010
        /*0024*/ 	.byte	0x00, 0xf0, 0x11, 0x00


	//----- nvinfo : EIATTR_KPARAM_INFO
	.align		4
.L_11:
        /*0028*/ 	.byte	0x04, 0x17
        /*002a*/ 	.short	(.L_13 - .L_12)
.L_12:
        /*002c*/ 	.word	0x00000000
        /*0030*/ 	.short	0x0001
        /*0032*/ 	.short	0x0008
        /*0034*/ 	.byte	0x00, 0xf5, 0x21, 0x00


	//----- nvinfo : EIATTR_KPARAM_INFO
	.align		4
.L_13:
        /*0038*/ 	.byte	0x04, 0x17
        /*003a*/ 	.short	(.L_15 - .L_14)
.L_14:
        /*003c*/ 	.word	0x00000000
        /*0040*/ 	.short	0x0000
        /*0042*/ 	.short	0x0000
        /*0044*/ 	.byte	0x00, 0xf5, 0x21, 0x00


	//----- nvinfo : EIATTR_SPARSE_MMA_MASK
	.align		4
.L_15:
        /*0048*/ 	.byte	0x03, 0x50
        /*004a*/ 	.short	0x0000


	//----- nvinfo : EIATTR_MAXREG_COUNT
	.align		4
        /*004c*/ 	.byte	0x03, 0x1b
        /*004e*/ 	.short	0x00ff


	//----- nvinfo : EIATTR_NUM_BARRIERS
	.align		4
        /*0050*/ 	.byte	0x02, 0x4c
        /*0052*/ 	.byte	0x01
	.zero		1


	//----- nvinfo : EIATTR_MERCURY_ISA_VERSION
	.align		4
        /*0054*/ 	.byte	0x03, 0x5f
        /*0056*/ 	.short	0x0101


	//----- nvinfo : EIATTR_VRC_CTA_INIT_COUNT
	.align		4
        /*0058*/ 	.byte	0x02, 0x4a
	.zero		1
	.zero		1


	//----- nvinfo : EIATTR_EXIT_INSTR_OFFSETS
	.align		4
        /*005c*/ 	.byte	0x04, 0x1c
        /*005e*/ 	.short	(.L_17 - .L_16)


	//   ....[0]....
.L_16:
        /*0060*/ 	.word	0x00000740


	//----- nvinfo : EIATTR_CBANK_PARAM_SIZE
	.align		4
.L_17:
        /*0064*/ 	.byte	0x03, 0x19
        /*0066*/ 	.short	0x0018


	//----- nvinfo : EIATTR_PARAM_CBANK
	.align		4
        /*0068*/ 	.byte	0x04, 0x0a
        /*006a*/ 	.short	(.L_19 - .L_18)
	.align		4
.L_18:
        /*006c*/ 	.word	index@(.nv.constant0._Z7stencilPKiPiii)
        /*0070*/ 	.short	0x0380
        /*0072*/ 	.short	0x0018


	//----- nvinfo : EIATTR_SW_WAR
	.align		4
.L_19:
        /*0074*/ 	.byte	0x04, 0x36
        /*0076*/ 	.short	(.L_21 - .L_20)
.L_20:
        /*0078*/ 	.word	0x00000008
.L_21:


//--------------------- .nv.callgraph             --------------------------
	.section	.nv.callgraph,"",@"SHT_CUDA_CALLGRAPH"
	.align	4
	.sectionentsize	8
	.align		4
        /*0000*/ 	.word	0x00000000
	.align		4
        /*0004*/ 	.word	0xffffffff
	.align		4
        /*0008*/ 	.word	0x00000000
	.align		4
        /*000c*/ 	.word	0xfffffffe
	.align		4
        /*0010*/ 	.word	0x00000000
	.align		4
        /*0014*/ 	.word	0xfffffffd
	.align		4
        /*0018*/ 	.word	0x00000000
	.align		4
        /*001c*/ 	.word	0xfffffffc


//--------------------- .text._Z7stencilPKiPiii   --------------------------
	.section	.text._Z7stencilPKiPiii,"ax",@progbits
	.align	128
        .global         _Z7stencilPKiPiii
        .type           _Z7stencilPKiPiii,@function
        .size           _Z7stencilPKiPiii,(.L_x_7 - _Z7stencilPKiPiii)
        .other          _Z7stencilPKiPiii,@"STO_CUDA_ENTRY STV_DEFAULT"
_Z7stencilPKiPiii:
.text._Z7stencilPKiPiii:
[----:B------:R-:W-:Y:S01]  /*0000*/  LDC R1, c[0x0][0x37c] ;  /* 0x0000df00ff017b82 */ /* 0x000fe20000000800 */
[----:B------:R-:W0:Y:S01]  /*0010*/  S2R R10, SR_TID.X ;  /* 0x00000000000a7919 */ /* 0x000e220000002100 */
[----:B------:R-:W0:Y:S06]  /*0020*/  LDCU UR9, c[0x0][0x394] ;  /* 0x00007280ff0977ac */ /* 0x000e2c0008000800 */
[----:B------:R-:W1:Y:S01]  /*0030*/  S2UR UR4, SR_CTAID.X ;  /* 0x00000000000479c3 */ /* 0x000e620000002500 */
[----:B------:R-:W2:Y:S07]  /*0040*/  LDCU.64 UR10, c[0x0][0x358] ;  /* 0x00006b00ff0a77ac */ /* 0x000eae0008000a00 */
[----:B------:R-:W1:Y:S08]  /*0050*/  LDC R15, c[0x0][0x360] ;  /* 0x0000d800ff0f7b82 */ /* 0x000e700000000800 */
[----:B------:R-:W3:Y:S01]  /*0060*/  LDC.64 R8, c[0x0][0x380] ;  /* 0x0000e000ff087b82 */ /* 0x000ee20000000a00 */
[----:B0-----:R-:W-:Y:S01]  /*0070*/  ISETP.GE.U32.AND P0, PT, R10, UR9, PT ;  /* 0x000000090a007c0c */ /* 0x001fe2000bf06070 */
[----:B-1----:R-:W-:-:S04]  /*0080*/  IMAD R0, R15, UR4, R10 ;  /* 0x000000040f007c24 */ /* 0x002fc8000f8e020a */
[----:B---3--:R-:W-:-:S08]  /*0090*/  IMAD.WIDE R4, R0, 0x4, R8 ;  /* 0x0000000400047825 */ /* 0x008fd000078e0208 */
[C---:B------:R-:W-:Y:S01]  /*00a0*/  @!P0 VIADD R7, R0.reuse, -UR9 ;  /* 0x8000000900078c36 */ /* 0x040fe20008000000 */
[----:B--2---:R0:W2:Y:S01]  /*00b0*/  LDG.E R11, desc[UR10][R4.64] ;  /* 0x0000000a040b7981 */ /* 0x0040a2000c1e1900 */
[----:B------:R-:W-:Y:S02]  /*00c0*/  @!P0 IMAD.IADD R3, R0, 0x1, R15 ;  /* 0x0000000100038824 */ /* 0x000fe400078e020f */
[----:B------:R-:W-:-:S04]  /*00d0*/  @!P0 IMAD.WIDE R6, R7, 0x4, R8 ;  /* 0x0000000407068825 */ /* 0x000fc800078e0208 */
[----:B------:R-:W-:Y:S02]  /*00e0*/  @!P0 IMAD.WIDE.U32 R8, R3, 0x4, R8 ;  /* 0x0000000403088825 */ /* 0x000fe400078e0008 */
[----:B------:R-:W3:Y:S04]  /*00f0*/  @!P0 LDG.E R6, desc[UR10][R6.64] ;  /* 0x0000000a06068981 */ /* 0x000ee8000c1e1900 */
[----:B------:R-:W4:Y:S01]  /*0100*/  @!P0 LDG.E R8, desc[UR10][R8.64] ;  /* 0x0000000a08088981 */ /* 0x000f22000c1e1900 */
[----:B------:R-:W1:Y:S01]  /*0110*/  S2UR UR5, SR_CgaCtaId ;  /* 0x00000000000579c3 */ /* 0x000e620000008800 */
[----:B------:R-:W-:Y:S01]  /*0120*/  VIADD R2, R10, UR9 ;  /* 0x000000090a027c36 */ /* 0x000fe20008000000 */
[----:B------:R-:W-:-:S04]  /*0130*/  UMOV UR4, 0x400 ;  /* 0x0000040000047882 */ /* 0x000fc80000000000 */
[----:B------:R-:W-:Y:S01]  /*0140*/  SHF.L.U32 R2, R2, 0x2, RZ ;  /* 0x0000000202027819 */ /* 0x000fe200000006ff */
[----:B-1----:R-:W-:-:S06]  /*0150*/  ULEA UR4, UR5, UR4, 0x18 ;  /* 0x0000000405047291 */ /* 0x002fcc000f8ec0ff */
[----:B------:R-:W-:Y:S01]  /*0160*/  VIADD R3, R2, UR4 ;  /* 0x0000000402037c36 */ /* 0x000fe20008000000 */
[----:B------:R-:W-:-:S03]  /*0170*/  @!P0 LEA R13, R10, UR4, 0x2 ;  /* 0x000000040a0d8c11 */ /* 0x000fc6000f8e10ff */
[----:B------:R-:W-:Y:S01]  /*0180*/  @!P0 IMAD R15, R15, 0x4, R3 ;  /* 0x000000040f0f8824 */ /* 0x000fe200078e0203 */
[----:B------:R-:W-:Y:S01]  /*0190*/  UISETP.GE.AND UP0, UPT, UR9, URZ, UPT ;  /* 0x000000ff0900728c */ /* 0x000fe2000bf06270 */
[----:B0-----:R-:W-:Y:S01]  /*01a0*/  IMAD.MOV.U32 R5, RZ, RZ, RZ ;  /* 0x000000ffff057224 */ /* 0x001fe200078e00ff */
[----:B--2---:R0:W-:Y:S04]  /*01b0*/  STS [R2+UR4], R11 ;  /* 0x0000000b02007988 */ /* 0x0041e80008000804 */
[----:B---3--:R0:W-:Y:S04]  /*01c0*/  @!P0 STS [R13], R6 ;  /* 0x000000060d008388 */ /* 0x0081e80000000800 */
[----:B----4-:R0:W-:Y:S01]  /*01d0*/  @!P0 STS [R15], R8 ;  /* 0x000000080f008388 */ /* 0x0101e20000000800 */
[----:B------:R-:W-:Y:S06]  /*01e0*/  BAR.SYNC.DEFER_BLOCKING 0x0 ;  /* 0x0000000000007b1d */ /* 0x000fec0000010000 */
[----:B------:R-:W-:Y:S05]  /*01f0*/  BRA.U !UP0, `(.L_x_0) ;  /* 0x0000000508447547 */ /* 0x000fea000b800000 */
[----:B------:R-:W1:Y:S01]  /*0200*/  LDCU.U16 UR6, c[0x0][0x394] ;  /* 0x00007280ff0677ac */ /* 0x000e620008000400 */
[----:B------:R-:W-:Y:S01]  /*0210*/  HFMA2 R5, -RZ, RZ, 0, 0 ;  /* 0x00000000ff057431 */ /* 0x000fe200000001ff */
[----:B------:R-:W-:Y:S02]  /*0220*/  UISETP.GE.U32.AND UP2, UPT, UR9, 0x8, UPT ;  /* 0x000000080900788c */ /* 0x000fe4000bf46070 */
[----:B------:R-:W-:Y:S02]  /*0230*/  UIADD3 UR12, UPT, UPT, -UR9, URZ, URZ ;  /* 0x000000ff090c7290 */ /* 0x000fe4000fffe1ff */
[----:B------:R-:W-:-:S04]  /*0240*/  USHF.L.U32 UR5, UR9, 0x1, URZ ;  /* 0x0000000109057899 */ /* 0x000fc800080006ff */
[----:B------:R-:W-:Y:S01]  /*0250*/  ULOP3.LUT UR7, UR5, 0xe, URZ, 0xc0, !UPT ;  /* 0x0000000e05077892 */ /* 0x000fe2000f8ec0ff */
[----:B------:R-:W-:Y:S01]  /*0260*/  IMAD.U32 R4, RZ, RZ, UR12 ;  /* 0x0000000cff047e24 */ /* 0x000fe2000f8e00ff */
[----:B------:R-:W-:Y:S02]  /*0270*/  ULOP3.LUT UR8, UR5, 0x6, URZ, 0xc0, !UPT ;  /* 0x0000000605087892 */ /* 0x000fe4000f8ec0ff */
[----:B------:R-:W-:Y:S02]  /*0280*/  UISETP.GE.U32.AND UP0, UPT, UR7, 0x7, UPT ;  /* 0x000000070700788c */ /* 0x000fe4000bf06070 */
[----:B-1----:R-:W-:Y:S02]  /*0290*/  USHF.L.U32 UR6, UR6, 0x1, URZ ;  /* 0x0000000106067899 */ /* 0x002fe400080006ff */
[----:B------:R-:W-:Y:S02]  /*02a0*/  UISETP.GE.U32.AND UP1, UPT, UR8, 0x3, UPT ;  /* 0x000000030800788c */ /* 0x000fe4000bf26070 */
[----:B------:R-:W-:-:S04]  /*02b0*/  ULOP3.LUT UR6, UR6, 0x2, URZ, 0xe2, !UPT ;  /* 0x0000000206067892 */ /* 0x000fc8000f8ee2ff */
[----:B------:R-:W-:Y:S01]  /*02c0*/  UIADD3 UR6, UPT, UPT, -UR6, URZ, URZ ;  /* 0x000000ff06067290 */ /* 0x000fe2000fffe1ff */
[----:B------:R-:W-:Y:S11]  /*02d0*/  BRA.U !UP2, `(.L_x_1) ;  /* 0x000000010a8c7547 */ /* 0x000ff6000b800000 */
[----:B------:R-:W-:Y:S01]  /*02e0*/  UIADD3 UR5, UPT, UPT, UR5, 0x1, URZ ;  /* 0x0000000105057890 */ /* 0x000fe2000fffe0ff */
[----:B0-----:R-:W-:Y:S01]  /*02f0*/  LEA R6, R10, UR4, 0x2 ;  /* 0x000000040a067c11 */ /* 0x001fe2000f8e10ff */
[----:B------:R-:W-:Y:S02]  /*0300*/  IMAD.MOV.U32 R5, RZ, RZ, RZ ;  /* 0x000000ffff057224 */ /* 0x000fe400078e00ff */
[----:B------:R-:W-:Y:S01]  /*0310*/  ULOP3.LUT UR5, UR5, 0xfffffff0, URZ, 0xc0, !UPT ;  /* 0xfffffff005057892 */ /* 0x000fe2000f8ec0ff */
[----:B------:R-:W-:-:S03]  /*0320*/  IADD3 R6, PT, PT, R6, 0x20, RZ ;  /* 0x0000002006067810 */ /* 0x000fc60007ffe0ff */
[----:B------:R-:W-:-:S12]  /*0330*/  UIADD3 UR5, UPT, UPT, -UR5, URZ, URZ ;  /* 0x000000ff05057290 */ /* 0x000fd8000fffe1ff */
.L_x_2:
[----:B------:R-:W-:Y:S01]  /*0340*/  LDS R8, [R6+-0x20] ;  /* 0xffffe00006087984 */ /* 0x000fe20000000800 */
[----:B------:R-:W-:Y:S01]  /*0350*/  UIADD3 UR5, UPT, UPT, UR5, 0x10, URZ ;  /* 0x0000001005057890 */ /* 0x000fe2000fffe0ff */
[----:B------:R-:W-:Y:S02]  /*0360*/  VIADD R4, R4, 0x10 ;  /* 0x0000001004047836 */ /* 0x000fe40000000000 */
[----:B------:R-:W0:Y:S01]  /*0370*/  LDS R7, [R6+-0x1c] ;  /* 0xffffe40006077984 */ /* 0x000e220000000800 */
[----:B------:R-:W-:-:S03]  /*0380*/  UISETP.NE.AND UP2, UPT, UR5, URZ, UPT ;  /* 0x000000ff0500728c */ /* 0x000fc6000bf45270 */
[----:B------:R-:W-:Y:S04]  /*0390*/  LDS R10, [R6+-0x18] ;  /* 0xffffe800060a7984 */ /* 0x000fe80000000800 */
[----:B------:R-:W1:Y:S04]  /*03a0*/  LDS R9, [R6+-0x14] ;  /* 0xffffec0006097984 */ /* 0x000e680000000800 */
[----:B------:R-:W-:Y:S04]  /*03b0*/  LDS R12, [R6+-0x10] ;  /* 0xfffff000060c7984 */ /* 0x000fe80000000800 */
[----:B------:R-:W2:Y:S04]  /*03c0*/  LDS R11, [R6+-0xc] ;  /* 0xfffff400060b7984 */ /* 0x000ea80000000800 */
[----:B------:R-:W-:Y:S04]  /*03d0*/  LDS R14, [R6+-0x8] ;  /* 0xfffff800060e7984 */ /* 0x000fe80000000800 */
[----:B------:R-:W3:Y:S04]  /*03e0*/  LDS R13, [R6+-0x4] ;  /* 0xfffffc00060d7984 */ /* 0x000ee80000000800 */
[----:B------:R-:W-:Y:S04]  /*03f0*/  LDS R16, [R6] ;  /* 0x0000000006107984 */ /* 0x000fe80000000800 */
[----:B------:R-:W4:Y:S04]  /*0400*/  LDS R15, [R6+0x4] ;  /* 0x00000400060f7984 */ /* 0x000f280000000800 */
[----:B------:R-:W-:Y:S04]  /*0410*/  LDS R18, [R6+0x8] ;  /* 0x0000080006127984 */ /* 0x000fe80000000800 */
[----:B------:R-:W5:Y:S01]  /*0420*/  LDS R17, [R6+0xc] ;  /* 0x00000c0006117984 */ /* 0x000f620000000800 */
[----:B0-----:R-:W-:-:S03]  /*0430*/  IADD3 R7, PT, PT, R7, R8, R5 ;  /* 0x0000000807077210 */ /* 0x001fc60007ffe005 */
[----:B------:R-:W-:Y:S04]  /*0440*/  LDS R20, [R6+0x10] ;  /* 0x0000100006147984 */ /* 0x000fe80000000800 */
[----:B------:R-:W0:Y:S01]  /*0450*/  LDS R19, [R6+0x14] ;  /* 0x0000140006137984 */ /* 0x000e220000000800 */
[----:B-1----:R-:W-:-:S03]  /*0460*/  IADD3 R7, PT, PT, R9, R10, R7 ;  /* 0x0000000a09077210 */ /* 0x002fc60007ffe007 */
[----:B------:R-:W-:Y:S04]  /*0470*/  LDS R22, [R6+0x18] ;  /* 0x0000180006167984 */ /* 0x000fe80000000800 */
[----:B------:R1:W0:Y:S01]  /*0480*/  LDS R21, [R6+0x1c] ;  /* 0x00001c0006157984 */ /* 0x0002220000000800 */
[----:B--2---:R-:W-:-:S04]  /*0490*/  IADD3 R7, PT, PT, R11, R12, R7 ;  /* 0x0000000c0b077210 */ /* 0x004fc80007ffe007 */
[----:B---3--:R-:W-:Y:S01]  /*04a0*/  IADD3 R7, PT, PT, R13, R14, R7 ;  /* 0x0000000e0d077210 */ /* 0x008fe20007ffe007 */
[----:B-1----:R-:W-:-:S03]  /*04b0*/  VIADD R6, R6, 0x40 ;  /* 0x0000004006067836 */ /* 0x002fc60000000000 */
[----:B----4-:R-:W-:-:S04]  /*04c0*/  IADD3 R7, PT, PT, R15, R16, R7 ;  /* 0x000000100f077210 */ /* 0x010fc80007ffe007 */
[----:B-----5:R-:W-:-:S04]  /*04d0*/  IADD3 R7, PT, PT, R17, R18, R7 ;  /* 0x0000001211077210 */ /* 0x020fc80007ffe007 */
[----:B0-----:R-:W-:-:S04]  /*04e0*/  IADD3 R7, PT, PT, R19, R20, R7 ;  /* 0x0000001413077210 */ /* 0x001fc80007ffe007 */
[----:B------:R-:W-:Y:S01]  /*04f0*/  IADD3 R5, PT, PT, R21, R22, R7 ;  /* 0x0000001615057210 */ /* 0x000fe20007ffe007 */
[----:B------:R-:W-:Y:S06]  /*0500*/  BRA.U UP2, `(.L_x_2) ;  /* 0xfffffffd028c7547 */ /* 0x000fec000b83ffff */
.L_x_1:
[----:B------:R-:W-:Y:S05]  /*0510*/  BRA.U !UP0, `(.L_x_3) ;  /* 0x0000000108387547 */ /* 0x000fea000b800000 */
[C---:B0-----:R-:W-:Y:S01]  /*0520*/  LEA R6, R4.reuse, R3, 0x2 ;  /* 0x0000000304067211 */ /* 0x041fe200078e10ff */
[----:B------:R-:W-:-:S04]  /*0530*/  VIADD R4, R4, 0x8 ;  /* 0x0000000804047836 */ /* 0x000fc80000000000 */
[----:B------:R-:W-:Y:S04]  /*0540*/  LDS R8, [R6] ;  /* 0x0000000006087984 */ /* 0x000fe80000000800 */
[----:B------:R-:W0:Y:S04]  /*0550*/  LDS R7, [R6+0x4] ;  /* 0x0000040006077984 */ /* 0x000e280000000800 */
[----:B------:R-:W-:Y:S04]  /*0560*/  LDS R10, [R6+0x8] ;  /* 0x00000800060a7984 */ /* 0x000fe80000000800 */
[----:B------:R-:W1:Y:S04]  /*0570*/  LDS R9, [R6+0xc] ;  /* 0x00000c0006097984 */ /* 0x000e680000000800 */
[----:B------:R-:W-:Y:S04]  /*0580*/  LDS R12, [R6+0x10] ;  /* 0x00001000060c7984 */ /* 0x000fe80000000800 */
[----:B------:R-:W2:Y:S04]  /*0590*/  LDS R11, [R6+0x14] ;  /* 0x00001400060b7984 */ /* 0x000ea80000000800 */
[----:B------:R-:W-:Y:S04]  /*05a0*/  LDS R14, [R6+0x18] ;  /* 0x00001800060e7984 */ /* 0x000fe80000000800 */
[----:B------:R-:W3:Y:S01]  /*05b0*/  LDS R13, [R6+0x1c] ;  /* 0x00001c00060d7984 */ /* 0x000ee20000000800 */
[----:B0-----:R-:W-:-:S04]  /*05c0*/  IADD3 R7, PT, PT, R7, R8, R5 ;  /* 0x0000000807077210 */ /* 0x001fc80007ffe005 */
[----:B-1----:R-:W-:-:S04]  /*05d0*/  IADD3 R7, PT, PT, R9, R10, R7 ;  /* 0x0000000a09077210 */ /* 0x002fc80007ffe007 */
[----:B--2---:R-:W-:-:S04]  /*05e0*/  IADD3 R7, PT, PT, R11, R12, R7 ;  /* 0x0000000c0b077210 */ /* 0x004fc80007ffe007 */
[----:B---3--:R-:W-:-:S07]  /*05f0*/  IADD3 R5, PT, PT, R13, R14, R7 ;  /* 0x0000000e0d057210 */ /* 0x008fce0007ffe007 */
.L_x_3:
[----:B------:R-:W-:Y:S05]  /*0600*/  BRA.U !UP1, `(.L_x_4) ;  /* 0x0000000109207547 */ /* 0x000fea000b800000 */
[C---:B------:R-:W-:Y:S01]  /*0610*/  IMAD R3, R4.reuse, 0x4, R3 ;  /* 0x0000000404037824 */ /* 0x040fe200078e0203 */
[----:B------:R-:W-:-:S04]  /*0620*/  IADD3 R4, PT, PT, R4, 0x4, RZ ;  /* 0x0000000404047810 */ /* 0x000fc80007ffe0ff */
[----:B0-----:R-:W-:Y:S04]  /*0630*/  LDS R6, [R3] ;  /* 0x0000000003067984 */ /* 0x001fe80000000800 */
[----:B------:R-:W0:Y:S04]  /*0640*/  LDS R7, [R3+0x4] ;  /* 0x0000040003077984 */ /* 0x000e280000000800 */
[----:B------:R-:W-:Y:S04]  /*0650*/  LDS R8, [R3+0x8] ;  /* 0x0000080003087984 */ /* 0x000fe80000000800 */
[----:B------:R-:W1:Y:S01]  /*0660*/  LDS R9, [R3+0xc] ;  /* 0x00000c0003097984 */ /* 0x000e620000000800 */
[----:B0-----:R-:W-:-:S04]  /*0670*/  IADD3 R5, PT, PT, R7, R6, R5 ;  /* 0x0000000607057210 */ /* 0x001fc80007ffe005 */
[----:B-1----:R-:W-:-:S07]  /*0680*/  IADD3 R5, PT, PT, R9, R8, R5 ;  /* 0x0000000809057210 */ /* 0x002fce0007ffe005 */
.L_x_4:
[----:B0-----:R-:W-:-:S04]  /*0690*/  IMAD R2, R4, 0x4, R2 ;  /* 0x0000000404027824 */ /* 0x001fc800078e0202 */
[----:B------:R-:W-:-:S07]  /*06a0*/  VIADD R2, R2, UR4 ;  /* 0x0000000402027c36 */ /* 0x000fce0008000000 */
.L_x_5:
[----:B------:R0:W1:Y:S01]  /*06b0*/  LDS R4, [R2] ;  /* 0x0000000002047984 */ /* 0x0000620000000800 */
[----:B------:R-:W-:-:S04]  /*06c0*/  UIADD3 UR6, UPT, UPT, UR6, 0x1, URZ ;  /* 0x0000000106067890 */ /* 0x000fc8000fffe0ff */
[----:B------:R-:W-:Y:S01]  /*06d0*/  UISETP.NE.AND UP0, UPT, UR6, 0x1, UPT ;  /* 0x000000010600788c */ /* 0x000fe2000bf05270 */
[----:B0-----:R-:W-:Y:S01]  /*06e0*/  VIADD R2, R2, 0x4 ;  /* 0x0000000402027836 */ /* 0x001fe20000000000 */
[----:B-1----:R-:W-:-:S07]  /*06f0*/  IADD3 R5, PT, PT, R4, R5, RZ ;  /* 0x0000000504057210 */ /* 0x002fce0007ffe0ff */
[----:B------:R-:W-:Y:S05]  /*0700*/  BRA.U UP0, `(.L_x_5) ;  /* 0xfffffffd00e87547 */ /* 0x000fea000b83ffff */
.L_x_0:
[----:B0-----:R-:W0:Y:S02]  /*0710*/  LDC.64 R2, c[0x0][0x388] ;  /* 0x0000e200ff027b82 */ /* 0x001e240000000a00 */
[----:B0-----:R-:W-:-:S05]  /*0720*/  IMAD.WIDE R2, R0, 0x4, R2 ;  /* 0x0000000400027825 */ /* 0x001fca00078e0202 */
[----:B------:R-:W-:Y:S01]  /*0730*/  STG.E desc[UR10][R2.64], R5 ;  /* 0x0000000502007986 */ /* 0x000fe2000c10190a */
[----:B------:R-:W-:Y:S05]  /*0740*/  EXIT ;  /* 0x000000000000794d */ /* 0x000fea0003800000 */
.L_x_6:
[----:B------:R-:W-:-:S00]  /*0750*/  BRA `(.L_x_6) ;  /* 0xfffffffc00fc7947 */ /* 0x000fc0000383ffff */
[----:B------:R-:W-:-:S00]  /*0760*/  NOP ;  /* 0x0000000000007918 */ /* 0x000fc00000000000 */
        /* <DEDUP_REMOVED lines=9> */
.L_x_7:


//--------------------- .nv.shared._Z7stencilPKiPiii --------------------------
	.section	.nv.shared._Z7stencilPKiPiii,"aw",@nobits
	.sectionflags	@""
	.align	4
.nv.shared._Z7stencilPKiPiii:
	.zero		2072


//--------------------- .nv.shared.reserved.0     --------------------------
	.section	.nv.shared.reserved.0,"aw",@nobits
	.weak		__nv_reservedSMEM_offset_0_alias
	.size		__nv_reservedSMEM_offset_0_alias, 0, 64
	.other		__nv_reservedSMEM_offset_0_alias,@"STO_CUDA_RESERVED_SHARED STV_DEFAULT"
__nv_reservedSMEM_offset_0_alias:
	.zero		0
	.zero		64


//--------------------- .nv.constant0._Z7stencilPKiPiii --------------------------
	.section	.nv.constant0._Z7stencilPKiPiii,"a",@progbits
	.sectionflags	@""
	.align	4
.nv.constant0._Z7stencilPKiPiii:
	.zero		920


//--------------------- SYMBOLS --------------------------

	.type		.nv.reservedSmem.offset0,@object
	.size		.nv.reservedSmem.offset0,0x4
	.type		.nv.reservedSmem.cap,@object
	.size		.nv.reservedSmem.cap,0x4
